	.headerflags	@"EF_CUDA_TEXMODE_UNIFIED EF_CUDA_64BIT_ADDRESS EF_CUDA_ACCELERATORS EF_CUDA_SM90 EF_CUDA_VIRTUAL_SM(EF_CUDA_SM90)"
	.elftype	@"ET_EXEC"


//--------------------- .nv.info                  --------------------------
	.section	.nv.info,"",@"SHT_CUDA_INFO"
	.align	4


	//----- nvinfo : EIATTR_REGCOUNT
	.align		4
        /*0000*/ 	.byte	0x04, 0x2f
        /*0002*/ 	.short	(.L_1 - .L_0)
	.align		4
.L_0:
        /*0004*/ 	.word	index@(triton_poi_fused__to_copy_add_arange_mul_2)
        /*0008*/ 	.word	0x00000008


	//----- nvinfo : EIATTR_MIN_STACK_SIZE
	.align		4
.L_1:
        /*000c*/ 	.byte	0x04, 0x12
        /*000e*/ 	.short	(.L_3 - .L_2)
	.align		4
.L_2:
        /*0010*/ 	.word	index@(triton_poi_fused__to_copy_add_arange_mul_2)
        /*0014*/ 	.word	0x00000000


	//----- nvinfo : EIATTR_FRAME_SIZE
	.align		4
.L_3:
        /*0018*/ 	.byte	0x04, 0x11
        /*001a*/ 	.short	(.L_5 - .L_4)
	.align		4
.L_4:
        /*001c*/ 	.word	index@(triton_poi_fused__to_copy_add_arange_mul_2)
        /*0020*/ 	.word	0x00000000


	//----- nvinfo : EIATTR_MIN_STACK_SIZE
	.align		4
.L_5:
        /*0024*/ 	.byte	0x04, 0x12
        /*0026*/ 	.short	(.L_7 - .L_6)
	.align		4
.L_6:
        /*0028*/ 	.word	index@(triton_poi_fused__to_copy_add_arange_mul_2)
        /*002c*/ 	.word	0x00000000
.L_7:


//--------------------- .nv.info.triton_poi_fused__to_copy_add_arange_mul_2 --------------------------
	.section	.nv.info.triton_poi_fused__to_copy_add_arange_mul_2,"",@"SHT_CUDA_INFO"
	.sectionflags	@""
	.align	4


	//----- nvinfo : EIATTR_CUDA_API_VERSION
	.align		4
        /*0000*/ 	.byte	0x04, 0x37
        /*0002*/ 	.short	(.L_9 - .L_8)
.L_8:
        /*0004*/ 	.word	0x0000007c


	//----- nvinfo : EIATTR_KPARAM_INFO
	.align		4
.L_9:
        /*0008*/ 	.byte	0x04, 0x17
        /*000a*/ 	.short	(.L_11 - .L_10)
.L_10:
        /*000c*/ 	.word	0x00000000
        /*0010*/ 	.short	0x0001
        /*0012*/ 	.short	0x0008
        /*0014*/ 	.byte	0x00, 0xf0, 0x11, 0x00


	//----- nvinfo : EIATTR_KPARAM_INFO
	.align		4
.L_11:
        /*0018*/ 	.byte	0x04, 0x17
        /*001a*/ 	.short	(.L_13 - .L_12)
.L_12:
        /*001c*/ 	.word	0x00000000
        /*0020*/ 	.short	0x0000
        /*0022*/ 	.short	0x0000
        /*0024*/ 	.byte	0x00, 0xf4, 0x21, 0x00


	//----- nvinfo : EIATTR_SPARSE_MMA_MASK
	.align		4
.L_13:
        /*0028*/ 	.byte	0x03, 0x50
        /*002a*/ 	.short	0x0000


	//----- nvinfo : EIATTR_MAXREG_COUNT
	.align		4
        /*002c*/ 	.byte	0x03, 0x1b
        /*002e*/ 	.short	0x00ff


	//----- nvinfo : EIATTR_EXIT_INSTR_OFFSETS
	.align		4
        /*0030*/ 	.byte	0x04, 0x1c
        /*0032*/ 	.short	(.L_15 - .L_14)


	//   ....[0]....
.L_14:
        /*0034*/ 	.word	0x000000c0


	//   ....[1]....
        /*0038*/ 	.word	0x000000f0


	//----- nvinfo : EIATTR_REQNTID
	.align		4
.L_15:
        /*003c*/ 	.byte	0x04, 0x10
        /*003e*/ 	.short	(.L_17 - .L_16)
.L_16:
        /*0040*/ 	.word	0x00000020
        /*0044*/ 	.word	0x00000001
        /*0048*/ 	.word	0x00000001


	//----- nvinfo : EIATTR_CBANK_PARAM_SIZE
	.align		4
.L_17:
        /*004c*/ 	.byte	0x03, 0x19
        /*004e*/ 	.short	0x000c


	//----- nvinfo : EIATTR_PARAM_CBANK
	.align		4
        /*0050*/ 	.byte	0x04, 0x0a
        /*0052*/ 	.short	(.L_19 - .L_18)
	.align		4
.L_18:
        /*0054*/ 	.word	index@(.nv.constant0.triton_poi_fused__to_copy_add_arange_mul_2)
        /*0058*/ 	.short	0x0210
        /*005a*/ 	.short	0x000c


	//----- nvinfo : EIATTR_SW_WAR
	.align		4
.L_19:
        /*005c*/ 	.byte	0x04, 0x36
        /*005e*/ 	.short	(.L_21 - .L_20)
.L_20:
        /*0060*/ 	.word	0x00000008
.L_21:


//--------------------- .nv.callgraph             --------------------------
	.section	.nv.callgraph,"",@"SHT_CUDA_CALLGRAPH"
	.align	4
	.sectionentsize	8
	.align		4
        /*0000*/ 	.word	0x00000000
	.align		4
        /*0004*/ 	.word	0xffffffff
	.align		4
        /*0008*/ 	.word	0x00000000
	.align		4
        /*000c*/ 	.word	0xfffffffe
	.align		4
        /*0010*/ 	.word	0x00000000
	.align		4
        /*0014*/ 	.word	0xfffffffd
	.align		4
        /*0018*/ 	.word	0x00000000
	.align		4
        /*001c*/ 	.word	0xfffffffc


//--------------------- .text.triton_poi_fused__to_copy_add_arange_mul_2 --------------------------
	.section	.text.triton_poi_fused__to_copy_add_arange_mul_2,"ax",@progbits
	.align	128
        .global         triton_poi_fused__to_copy_add_arange_mul_2
        .type           triton_poi_fused__to_copy_add_arange_mul_2,@function
        .size           triton_poi_fused__to_copy_add_arange_mul_2,(.L_x_1 - triton_poi_fused__to_copy_add_arange_mul_2)
        .other          triton_poi_fused__to_copy_add_arange_mul_2,@"STO_CUDA_ENTRY STV_DEFAULT"
triton_poi_fused__to_copy_add_arange_mul_2:
.text.triton_poi_fused__to_copy_add_arange_mul_2:
[----:B------:R-:W0:Y:S02]  /*0000*/  LDC R1, c[0x0][0x28] ;  /* 0x00000a00ff017b82 */ /* 0x000e240000000800 */
[----:B------:R-:W1:Y:S01]  /*0010*/  S2R R0, SR_TID.X ;  /* 0x0000000000007919 */ /* 0x000e620000002100 */
[----:B------:R-:W2:Y:S01]  /*0020*/  LDC.64 R2, c[0x0][0x210] ;  /* 0x00008400ff027b82 */ /* 0x000ea20000000a00 */
[----:B------:R-:W3:Y:S01]  /*0030*/  S2R R5, SR_CTAID.X ;  /* 0x0000000000057919 */ /* 0x000ee20000002500 */
[----:B-1----:R-:W-:-:S05]  /*0040*/  LOP3.LUT R0, R0, 0x1f, RZ, 0xc0, !PT ;  /* 0x0000001f00007812 */ /* 0x002fca00078ec0ff */
[----:B---3--:R-:W-:-:S04]  /*0050*/  IMAD R5, R5, 0x20, R0 ;  /* 0x0000002005057824 */ /* 0x008fc800078e0200 */
[C---:B--2---:R-:W-:Y:S01]  /*0060*/  IMAD.WIDE R2, R5.reuse, 0x8, R2 ;  /* 0x0000000805027825 */ /* 0x044fe200078e0202 */
[----:B------:R-:W-:Y:S02]  /*0070*/  I2FP.F32.S32 R0, R5 ;  /* 0x0000000500007245 */ /* 0x000fe40000201400 */
[----:B------:R-:W-:-:S03]  /*0080*/  ISETP.GE.AND P0, PT, R5, 0x20, PT ;  /* 0x000000200500780c */ /* 0x000fc60003f06270 */
[----:B------:R-:W-:-:S04]  /*0090*/  FMUL R0, R0, 0.5 ;  /* 0x3f00000000007820 */ /* 0x000fc80000400000 */
[----:B------:R-:W1:Y:S02]  /*00a0*/  F2I.TRUNC.NTZ R4, R0 ;  /* 0x0000000000047305 */ /* 0x000e64000020f100 */
[----:B-1----:R-:W-:-:S04]  /*00b0*/  SHF.R.S32.HI R5, RZ, 0x1f, R4 ;  /* 0x0000001fff057819 */ /* 0x002fc80000011404 */
[----:B------:R-:W-:Y:S05]  /*00c0*/  @P0 EXIT ;  /* 0x000000000000094d */ /* 0x000fea0003800000 */
[----:B------:R-:W-:Y:S02]  /*00d0*/  ULDC.64 UR4, c[0x0][0x208] ;  /* 0x0000820000047ab9 */ /* 0x000fe40000000a00 */
[----:B------:R-:W-:Y:S01]  /*00e0*/  STG.E.64 desc[UR4][R2.64], R4 ;  /* 0x0000000402007986 */ /* 0x000fe2000c101b04 */
[----:B------:R-:W-:Y:S05]  /*00f0*/  EXIT ;  /* 0x000000000000794d */ /* 0x000fea0003800000 */
.L_x_0:
[----:B------:R-:W-:-:S00]  /*0100*/  BRA `(.L_x_0) ;  /* 0xfffffffc00fc7947 */ /* 0x000fc0000383ffff */
[----:B------:R-:W-:-:S00]  /*0110*/  NOP ;  /* 0x0000000000007918 */ /* 0x000fc00000000000 */
        /* <DEDUP_REMOVED lines=14> */
.L_x_1:


//--------------------- .nv.constant0.triton_poi_fused__to_copy_add_arange_mul_2 --------------------------
	.section	.nv.constant0.triton_poi_fused__to_copy_add_arange_mul_2,"a",@progbits
	.sectionflags	@""
	.align	4
.nv.constant0.triton_poi_fused__to_copy_add_arange_mul_2:
	.zero		540
